	.headerflags	@"EF_CUDA_TEXMODE_UNIFIED EF_CUDA_64BIT_ADDRESS EF_CUDA_ACCELERATORS EF_CUDA_SM90 EF_CUDA_VIRTUAL_SM(EF_CUDA_SM90)"
	.elftype	@"ET_EXEC"


//--------------------- .nv.info                  --------------------------
	.section	.nv.info,"",@"SHT_CUDA_INFO"
	.align	4


	//----- nvinfo : EIATTR_REGCOUNT
	.align		4
        /*0000*/ 	.byte	0x04, 0x2f
        /*0002*/ 	.short	(.L_1 - .L_0)
	.align		4
.L_0:
        /*0004*/ 	.word	index@(triton_poi_fused_addmm_1)
        /*0008*/ 	.word	0x0000000c


	//----- nvinfo : EIATTR_MIN_STACK_SIZE
	.align		4
.L_1:
        /*000c*/ 	.byte	0x04, 0x12
        /*000e*/ 	.short	(.L_3 - .L_2)
	.align		4
.L_2:
        /*0010*/ 	.word	index@(triton_poi_fused_addmm_1)
        /*0014*/ 	.word	0x00000000


	//----- nvinfo : EIATTR_FRAME_SIZE
	.align		4
.L_3:
        /*0018*/ 	.byte	0x04, 0x11
        /*001a*/ 	.short	(.L_5 - .L_4)
	.align		4
.L_4:
        /*001c*/ 	.word	index@(triton_poi_fused_addmm_1)
        /*0020*/ 	.word	0x00000000


	//----- nvinfo : EIATTR_MIN_STACK_SIZE
	.align		4
.L_5:
        /*0024*/ 	.byte	0x04, 0x12
        /*0026*/ 	.short	(.L_7 - .L_6)
	.align		4
.L_6:
        /*0028*/ 	.word	index@(triton_poi_fused_addmm_1)
        /*002c*/ 	.word	0x00000000
.L_7:


//--------------------- .nv.info.triton_poi_fused_addmm_1 --------------------------
	.section	.nv.info.triton_poi_fused_addmm_1,"",@"SHT_CUDA_INFO"
	.sectionflags	@""
	.align	4


	//----- nvinfo : EIATTR_CUDA_API_VERSION
	.align		4
        /*0000*/ 	.byte	0x04, 0x37
        /*0002*/ 	.short	(.L_9 - .L_8)
.L_8:
        /*0004*/ 	.word	0x0000007c


	//----- nvinfo : EIATTR_KPARAM_INFO
	.align		4
.L_9:
        /*0008*/ 	.byte	0x04, 0x17
        /*000a*/ 	.short	(.L_11 - .L_10)
.L_10:
        /*000c*/ 	.word	0x00000000
        /*0010*/ 	.short	0x0002
        /*0012*/ 	.short	0x0010
        /*0014*/ 	.byte	0x00, 0xf0, 0x11, 0x00


	//----- nvinfo : EIATTR_KPARAM_INFO
	.align		4
.L_11:
        /*0018*/ 	.byte	0x04, 0x17
        /*001a*/ 	.short	(.L_13 - .L_12)
.L_12:
        /*001c*/ 	.word	0x00000000
        /*0020*/ 	.short	0x0001
        /*0022*/ 	.short	0x0008
        /*0024*/ 	.byte	0x00, 0xf4, 0x21, 0x00


	//----- nvinfo : EIATTR_KPARAM_INFO
	.align		4
.L_13:
        /*0028*/ 	.byte	0x04, 0x17
        /*002a*/ 	.short	(.L_15 - .L_14)
.L_14:
        /*002c*/ 	.word	0x00000000
        /*0030*/ 	.short	0x0000
        /*0032*/ 	.short	0x0000
        /*0034*/ 	.byte	0x00, 0xf4, 0x21, 0x00


	//----- nvinfo : EIATTR_SPARSE_MMA_MASK
	.align		4
.L_15:
        /*0038*/ 	.byte	0x03, 0x50
        /*003a*/ 	.short	0x0000


	//----- nvinfo : EIATTR_MAXREG_COUNT
	.align		4
        /*003c*/ 	.byte	0x03, 0x1b
        /*003e*/ 	.short	0x00ff


	//----- nvinfo : EIATTR_EXIT_INSTR_OFFSETS
	.align		4
        /*0040*/ 	.byte	0x04, 0x1c
        /*0042*/ 	.short	(.L_17 - .L_16)


	//   ....[0]....
.L_16:
        /*0044*/ 	.word	0x00000170


	//   ....[1]....
        /*0048*/ 	.word	0x00000190


	//----- nvinfo : EIATTR_REQNTID
	.align		4
.L_17:
        /*004c*/ 	.byte	0x04, 0x10
        /*004e*/ 	.short	(.L_19 - .L_18)
.L_18:
        /*0050*/ 	.word	0x00000080
        /*0054*/ 	.word	0x00000001
        /*0058*/ 	.word	0x00000001


	//----- nvinfo : EIATTR_CBANK_PARAM_SIZE
	.align		4
.L_19:
        /*005c*/ 	.byte	0x03, 0x19
        /*005e*/ 	.short	0x0014


	//----- nvinfo : EIATTR_PARAM_CBANK
	.align		4
        /*0060*/ 	.byte	0x04, 0x0a
        /*0062*/ 	.short	(.L_21 - .L_20)
	.align		4
.L_20:
        /*0064*/ 	.word	index@(.nv.constant0.triton_poi_fused_addmm_1)
        /*0068*/ 	.short	0x0210
        /*006a*/ 	.short	0x0014


	//----- nvinfo : EIATTR_SW_WAR
	.align		4
.L_21:
        /*006c*/ 	.byte	0x04, 0x36
        /*006e*/ 	.short	(.L_23 - .L_22)
.L_22:
        /*0070*/ 	.word	0x00000008
.L_23:


//--------------------- .nv.callgraph             --------------------------
	.section	.nv.callgraph,"",@"SHT_CUDA_CALLGRAPH"
	.align	4
	.sectionentsize	8
	.align		4
        /*0000*/ 	.word	0x00000000
	.align		4
        /*0004*/ 	.word	0xffffffff
	.align		4
        /*0008*/ 	.word	0x00000000
	.align		4
        /*000c*/ 	.word	0xfffffffe
	.align		4
        /*0010*/ 	.word	0x00000000
	.align		4
        /*0014*/ 	.word	0xfffffffd
	.align		4
        /*0018*/ 	.word	0x00000000
	.align		4
        /*001c*/ 	.word	0xfffffffc


//--------------------- .text.triton_poi_fused_addmm_1 --------------------------
	.section	.text.triton_poi_fused_addmm_1,"ax",@progbits
	.align	128
        .global         triton_poi_fused_addmm_1
        .type           triton_poi_fused_addmm_1,@function
        .size           triton_poi_fused_addmm_1,(.L_x_1 - triton_poi_fused_addmm_1)
        .other          triton_poi_fused_addmm_1,@"STO_CUDA_ENTRY STV_DEFAULT"
triton_poi_fused_addmm_1:
.text.triton_poi_fused_addmm_1:
[----:B------:R-:W0:Y:S02]  /*0000*/  LDC R1, c[0x0][0x28] ;  /* 0x00000a00ff017b82 */ /* 0x000e240000000800 */
[----:B------:R-:W1:Y:S01]  /*0010*/  S2R R0, SR_TID.X ;  /* 0x0000000000007919 */ /* 0x000e620000002100 */
[----:B------:R-:W2:Y:S01]  /*0020*/  LDC.64 R2, c[0x0][0x210] ;  /* 0x00008400ff027b82 */ /* 0x000ea20000000a00 */
[----:B------:R-:W-:Y:S01]  /*0030*/  CS2R R8, SRZ ;  /* 0x0000000000087805 */ /* 0x000fe2000001ff00 */
[----:B------:R-:W-:Y:S01]  /*0040*/  ULDC.64 UR4, c[0x0][0x208] ;  /* 0x0000820000047ab9 */ /* 0x000fe20000000a00 */
[----:B------:R-:W3:Y:S01]  /*0050*/  S2R R7, SR_CTAID.X ;  /* 0x0000000000077919 */ /* 0x000ee20000002500 */
[----:B-1----:R-:W-:-:S05]  /*0060*/  IMAD.SHL.U32 R0, R0, 0x2, RZ ;  /* 0x0000000200007824 */ /* 0x002fca00078e00ff */
[----:B------:R-:W-:-:S05]  /*0070*/  LOP3.LUT R0, R0, 0xfe, RZ, 0xc0, !PT ;  /* 0x000000fe00007812 */ /* 0x000fca00078ec0ff */
[----:B---3--:R-:W-:-:S04]  /*0080*/  IMAD R7, R7, 0x100, R0 ;  /* 0x0000010007077824 */ /* 0x008fc800078e0200 */
[----:B------:R-:W-:-:S05]  /*0090*/  IMAD.HI R0, R7, 0x4ec4ec4f, RZ ;  /* 0x4ec4ec4f07007827 */ /* 0x000fca00078e02ff */
[----:B------:R-:W-:-:S04]  /*00a0*/  SHF.R.U32.HI R5, RZ, 0x1f, R0 ;  /* 0x0000001fff057819 */ /* 0x000fc80000011600 */
[----:B------:R-:W-:-:S05]  /*00b0*/  LEA.HI.SX32 R0, R0, R5, 0x1c ;  /* 0x0000000500007211 */ /* 0x000fca00078fe2ff */
[----:B------:R-:W-:-:S05]  /*00c0*/  IMAD R5, R0, -0x34, R7 ;  /* 0xffffffcc00057824 */ /* 0x000fca00078e0207 */
[----:B------:R-:W-:Y:S01]  /*00d0*/  ISETP.GE.AND P0, PT, R5, 0x32, PT ;  /* 0x000000320500780c */ /* 0x000fe20003f06270 */
[----:B------:R-:W-:-:S03]  /*00e0*/  IMAD R5, R0, 0x32, R5 ;  /* 0x0000003200057824 */ /* 0x000fc600078e0205 */
[----:B------:R-:W-:Y:S01]  /*00f0*/  ISETP.LT.AND P0, PT, R7, 0xd00, !P0 ;  /* 0x00000d000700780c */ /* 0x000fe20004701270 */
[----:B--2---:R-:W-:Y:S02]  /*0100*/  IMAD.WIDE R2, R5, 0x4, R2 ;  /* 0x0000000405027825 */ /* 0x004fe400078e0202 */
[----:B------:R-:W1:Y:S10]  /*0110*/  LDC.64 R4, c[0x0][0x218] ;  /* 0x00008600ff047b82 */ /* 0x000e740000000a00 */
[----:B------:R-:W2:Y:S01]  /*0120*/  @P0 LDG.E.64 R8, desc[UR4][R2.64] ;  /* 0x0000000402080981 */ /* 0x000ea2000c1e1b00 */
[C---:B------:R-:W-:Y:S01]  /*0130*/  ISETP.GE.AND P1, PT, R7.reuse, 0xd00, PT ;  /* 0x00000d000700780c */ /* 0x040fe20003f26270 */
[----:B-1----:R-:W-:Y:S01]  /*0140*/  IMAD.WIDE R4, R7, 0x4, R4 ;  /* 0x0000000407047825 */ /* 0x002fe200078e0204 */
[----:B--2---:R-:W-:-:S02]  /*0150*/  SEL R8, R8, RZ, P0 ;  /* 0x000000ff08087207 */ /* 0x004fc40000000000 */
[----:B------:R-:W-:-:S09]  /*0160*/  SEL R9, R9, RZ, P0 ;  /* 0x000000ff09097207 */ /* 0x000fd20000000000 */
[----:B------:R-:W-:Y:S05]  /*0170*/  @P1 EXIT ;  /* 0x000000000000194d */ /* 0x000fea0003800000 */
[----:B------:R-:W-:Y:S01]  /*0180*/  STG.E.64 desc[UR4][R4.64], R8 ;  /* 0x0000000804007986 */ /* 0x000fe2000c101b04 */
[----:B------:R-:W-:Y:S05]  /*0190*/  EXIT ;  /* 0x000000000000794d */ /* 0x000fea0003800000 */
.L_x_0:
[----:B------:R-:W-:-:S00]  /*01a0*/  BRA `(.L_x_0) ;  /* 0xfffffffc00fc7947 */ /* 0x000fc0000383ffff */
[----:B------:R-:W-:-:S00]  /*01b0*/  NOP ;  /* 0x0000000000007918 */ /* 0x000fc00000000000 */
        /* <DEDUP_REMOVED lines=12> */
.L_x_1:


//--------------------- .nv.constant0.triton_poi_fused_addmm_1 --------------------------
	.section	.nv.constant0.triton_poi_fused_addmm_1,"a",@progbits
	.sectionflags	@""
	.align	4
.nv.constant0.triton_poi_fused_addmm_1:
	.zero		548
